//
// Generated by NVIDIA NVVM Compiler
//
// Compiler Build ID: CL-36424714
// Cuda compilation tools, release 13.0, V13.0.88
// Based on NVVM 20.0.0
//

.version 9.0
.target sm_100
.address_size 64

	// .globl	_Z16debug_iou_kernelPKfif
.extern .func  (.param .b32 func_retval0) vprintf
(
	.param .b64 vprintf_param_0,
	.param .b64 vprintf_param_1
)
;
.global .align 1 .b8 $str[4] = {89, 69, 83};
.global .align 1 .b8 $str$1[3] = {78, 79};
.global .align 1 .b8 $str$2[63] = {66, 111, 120, 32, 37, 100, 32, 118, 115, 32, 66, 111, 120, 32, 37, 100, 58, 32, 73, 111, 85, 32, 61, 32, 37, 46, 52, 102, 44, 32, 116, 104, 114, 101, 115, 104, 111, 108, 100, 32, 61, 32, 37, 46, 52, 102, 44, 32, 115, 117, 112, 112, 114, 101, 115, 115, 32, 61, 32, 37, 115, 10};

.visible .entry _Z16debug_iou_kernelPKfif(
	.param .u64 .ptr .align 1 _Z16debug_iou_kernelPKfif_param_0,
	.param .u32 _Z16debug_iou_kernelPKfif_param_1,
	.param .f32 _Z16debug_iou_kernelPKfif_param_2
)
{
	.local .align 16 .b8 	__local_depot0[32];
	.reg .b64 	%SP;
	.reg .b64 	%SPL;
	.reg .pred 	%p<8>;
	.reg .b32 	%r<15>;
	.reg .b32 	%f<28>;
	.reg .b64 	%rd<17>;
	.reg .b64 	%fd<3>;

	mov.u64 	%SPL, __local_depot0;
	cvta.local.u64 	%SP, %SPL;
	ld.param.u64 	%rd1, [_Z16debug_iou_kernelPKfif_param_0];
	ld.param.u32 	%r3, [_Z16debug_iou_kernelPKfif_param_1];
	ld.param.f32 	%f2, [_Z16debug_iou_kernelPKfif_param_2];
	mov.u32 	%r4, %ctaid.y;
	shl.b32 	%r5, %r4, 5;
	mov.u32 	%r6, %tid.y;
	add.s32 	%r1, %r5, %r6;
	mov.u32 	%r7, %ctaid.x;
	shl.b32 	%r8, %r7, 5;
	mov.u32 	%r9, %tid.x;
	add.s32 	%r2, %r8, %r9;
	max.s32 	%r10, %r1, %r2;
	setp.ge.s32 	%p1, %r10, %r3;
	setp.ge.s32 	%p2, %r2, %r1;
	or.pred  	%p3, %p2, %p1;
	@%p3 bra 	$L__BB0_3;
	cvta.to.global.u64 	%rd2, %rd1;
	shl.b32 	%r11, %r1, 2;
	mul.wide.u32 	%rd3, %r11, 4;
	add.s64 	%rd4, %rd2, %rd3;
	ld.global.f32 	%f3, [%rd4];
	ld.global.f32 	%f4, [%rd4+4];
	ld.global.f32 	%f5, [%rd4+8];
	ld.global.f32 	%f6, [%rd4+12];
	shl.b32 	%r12, %r2, 2;
	mul.wide.s32 	%rd5, %r12, 4;
	add.s64 	%rd6, %rd2, %rd5;
	ld.global.f32 	%f7, [%rd6];
	ld.global.f32 	%f8, [%rd6+4];
	ld.global.f32 	%f9, [%rd6+8];
	ld.global.f32 	%f10, [%rd6+12];
	max.f32 	%f11, %f3, %f7;
	max.f32 	%f12, %f4, %f8;
	min.f32 	%f13, %f5, %f9;
	min.f32 	%f14, %f6, %f10;
	sub.f32 	%f15, %f13, %f11;
	sub.f32 	%f16, %f14, %f12;
	setp.gt.f32 	%p4, %f15, 0f00000000;
	setp.gt.f32 	%p5, %f16, 0f00000000;
	mul.f32 	%f18, %f15, %f16;
	selp.f32 	%f19, %f18, 0f00000000, %p5;
	selp.f32 	%f20, %f19, 0f00000000, %p4;
	sub.f32 	%f21, %f5, %f3;
	sub.f32 	%f22, %f6, %f4;
	sub.f32 	%f23, %f9, %f7;
	sub.f32 	%f24, %f10, %f8;
	mul.f32 	%f25, %f23, %f24;
	fma.rn.f32 	%f26, %f21, %f22, %f25;
	sub.f32 	%f27, %f26, %f20;
	div.rn.f32 	%f1, %f20, %f27;
	setp.leu.f32 	%p6, %f1, 0f00000000;
	@%p6 bra 	$L__BB0_3;
	add.u64 	%rd7, %SP, 0;
	add.u64 	%rd8, %SPL, 0;
	cvt.f64.f32 	%fd1, %f1;
	cvt.f64.f32 	%fd2, %f2;
	setp.ge.f32 	%p7, %f1, %f2;
	st.local.v2.u32 	[%rd8], {%r1, %r2};
	st.local.f64 	[%rd8+8], %fd1;
	mov.b64 	%rd9, %fd2;
	mov.u64 	%rd10, $str$1;
	cvta.global.u64 	%rd11, %rd10;
	mov.u64 	%rd12, $str;
	cvta.global.u64 	%rd13, %rd12;
	selp.b64 	%rd14, %rd13, %rd11, %p7;
	st.local.v2.u64 	[%rd8+16], {%rd9, %rd14};
	mov.u64 	%rd15, $str$2;
	cvta.global.u64 	%rd16, %rd15;
	{ // callseq 0, 0
	.param .b64 param0;
	st.param.b64 	[param0], %rd16;
	.param .b64 param1;
	st.param.b64 	[param1], %rd7;
	.param .b32 retval0;
	call.uni (retval0), 
	vprintf, 
	(
	param0, 
	param1
	);
	ld.param.b32 	%r13, [retval0];
	} // callseq 0
$L__BB0_3:
	ret;

}
	// .globl	_Z17simple_nms_kernelPKfS0_Phif
.visible .entry _Z17simple_nms_kernelPKfS0_Phif(
	.param .u64 .ptr .align 1 _Z17simple_nms_kernelPKfS0_Phif_param_0,
	.param .u64 .ptr .align 1 _Z17simple_nms_kernelPKfS0_Phif_param_1,
	.param .u64 .ptr .align 1 _Z17simple_nms_kernelPKfS0_Phif_param_2,
	.param .u32 _Z17simple_nms_kernelPKfS0_Phif_param_3,
	.param .f32 _Z17simple_nms_kernelPKfS0_Phif_param_4
)
{
	.reg .pred 	%p<8>;
	.reg .b16 	%rs<4>;
	.reg .b32 	%r<12>;
	.reg .b32 	%f<28>;
	.reg .b64 	%rd<13>;

	ld.param.u64 	%rd5, [_Z17simple_nms_kernelPKfS0_Phif_param_0];
	ld.param.u64 	%rd6, [_Z17simple_nms_kernelPKfS0_Phif_param_2];
	ld.param.u32 	%r4, [_Z17simple_nms_kernelPKfS0_Phif_param_3];
	ld.param.f32 	%f1, [_Z17simple_nms_kernelPKfS0_Phif_param_4];
	cvta.to.global.u64 	%rd1, %rd5;
	cvta.to.global.u64 	%rd2, %rd6;
	mov.u32 	%r5, %ctaid.x;
	mov.u32 	%r6, %ntid.x;
	mov.u32 	%r7, %tid.x;
	mad.lo.s32 	%r1, %r5, %r6, %r7;
	setp.ge.s32 	%p1, %r1, %r4;
	@%p1 bra 	$L__BB1_7;
	cvt.s64.s32 	%rd7, %r1;
	add.s64 	%rd3, %rd2, %rd7;
	mov.b16 	%rs1, 1;
	st.global.u8 	[%rd3], %rs1;
	setp.lt.s32 	%p2, %r1, 1;
	@%p2 bra 	$L__BB1_7;
	shl.b32 	%r9, %r1, 2;
	mul.wide.u32 	%rd8, %r9, 4;
	add.s64 	%rd4, %rd1, %rd8;
	mov.b32 	%r11, 0;
$L__BB1_3:
	cvt.u64.u32 	%rd9, %r11;
	add.s64 	%rd10, %rd2, %rd9;
	ld.global.u8 	%rs2, [%rd10];
	setp.eq.s16 	%p3, %rs2, 0;
	@%p3 bra 	$L__BB1_6;
	ld.global.f32 	%f2, [%rd4];
	ld.global.f32 	%f3, [%rd4+4];
	ld.global.f32 	%f4, [%rd4+8];
	ld.global.f32 	%f5, [%rd4+12];
	shl.b32 	%r10, %r11, 2;
	mul.wide.u32 	%rd11, %r10, 4;
	add.s64 	%rd12, %rd1, %rd11;
	ld.global.f32 	%f6, [%rd12];
	ld.global.f32 	%f7, [%rd12+4];
	ld.global.f32 	%f8, [%rd12+8];
	ld.global.f32 	%f9, [%rd12+12];
	max.f32 	%f10, %f2, %f6;
	max.f32 	%f11, %f3, %f7;
	min.f32 	%f12, %f4, %f8;
	min.f32 	%f13, %f5, %f9;
	sub.f32 	%f14, %f12, %f10;
	sub.f32 	%f15, %f13, %f11;
	setp.gt.f32 	%p4, %f14, 0f00000000;
	setp.gt.f32 	%p5, %f15, 0f00000000;
	mul.f32 	%f17, %f14, %f15;
	selp.f32 	%f18, %f17, 0f00000000, %p5;
	selp.f32 	%f19, %f18, 0f00000000, %p4;
	sub.f32 	%f20, %f4, %f2;
	sub.f32 	%f21, %f5, %f3;
	sub.f32 	%f22, %f8, %f6;
	sub.f32 	%f23, %f9, %f7;
	mul.f32 	%f24, %f22, %f23;
	fma.rn.f32 	%f25, %f20, %f21, %f24;
	sub.f32 	%f26, %f25, %f19;
	div.rn.f32 	%f27, %f19, %f26;
	setp.ltu.f32 	%p6, %f27, %f1;
	@%p6 bra 	$L__BB1_6;
	mov.b16 	%rs3, 0;
	st.global.u8 	[%rd3], %rs3;
	bra.uni 	$L__BB1_7;
$L__BB1_6:
	add.s32 	%r11, %r11, 1;
	setp.ne.s32 	%p7, %r11, %r1;
	@%p7 bra 	$L__BB1_3;
$L__BB1_7:
	ret;

}


// ===== COMPILED SASS (sm_100) =====

	.target	sm_100

	.elftype	@"ET_EXEC"


//--------------------- .note.nv.tkinfo           --------------------------
	.section	.note.nv.tkinfo,"",@"SHT_NOTE"
	.sectionflags	@"SHF_NOTE_NV_TKINFO"
	.tkinfo
        /*0018*/ 	.word	0x00000002
        /*0030*/ 	.string	""
        /*0030*/ 	.string	"ptxas"
        /*0030*/ 	.string	"Cuda compilation tools, release 13.0, V13.0.88"
        /*0030*/ 	.string	"Build cuda_13.0.r13.0/compiler.36424714_0"
        /*0030*/ 	.string	"-arch sm_100 -m 64 "



//--------------------- .note.nv.cuinfo           --------------------------
	.section	.note.nv.cuinfo,"",@"SHT_NOTE"
	.sectionflags	@"SHF_NOTE_NV_CUINFO"
        /*0018*/ 	.short	0x0002
        /*001a*/ 	.short	0x0064
        /*001c*/ 	.short	0x0082
	.zero		2


//--------------------- .nv.info                  --------------------------
	.section	.nv.info,"",@"SHT_CUDA_INFO"
	.align	4


	//----- nvinfo : EIATTR_REGCOUNT
	.align		4
        /*0000*/ 	.byte	0x04, 0x2f
        /*0002*/ 	.short	(.L_4 - .L_3)
	.align		4
.L_3:
        /*0004*/ 	.word	index@(_Z16debug_iou_kernelPKfif)
        /*0008*/ 	.word	0x0000001a


	//----- nvinfo : EIATTR_FRAME_SIZE
	.align		4
.L_4:
        /*000c*/ 	.byte	0x04, 0x11
        /*000e*/ 	.short	(.L_6 - .L_5)
	.align		4
.L_5:
        /*0010*/ 	.word	index@($__internal_1_$__cuda_sm3x_div_rn_noftz_f32_slowpath)
        /*0014*/ 	.word	0x00000020


	//----- nvinfo : EIATTR_FRAME_SIZE
	.align		4
.L_6:
        /*0018*/ 	.byte	0x04, 0x11
        /*001a*/ 	.short	(.L_8 - .L_7)
	.align		4
.L_7:
        /*001c*/ 	.word	index@(_Z16debug_iou_kernelPKfif)
        /*0020*/ 	.word	0x00000020


	//----- nvinfo : EIATTR_REGCOUNT
	.align		4
.L_8:
        /*0024*/ 	.byte	0x04, 0x2f
        /*0026*/ 	.short	(.L_10 - .L_9)
	.align		4
.L_9:
        /*0028*/ 	.word	index@(_Z17simple_nms_kernelPKfS0_Phif)
        /*002c*/ 	.word	0x0000001c


	//----- nvinfo : EIATTR_FRAME_SIZE
	.align		4
.L_10:
        /*0030*/ 	.byte	0x04, 0x11
        /*0032*/ 	.short	(.L_12 - .L_11)
	.align		4
.L_11:
        /*0034*/ 	.word	index@($__internal_0_$__cuda_sm3x_div_rn_noftz_f32_slowpath)
        /*0038*/ 	.word	0x00000000


	//----- nvinfo : EIATTR_FRAME_SIZE
	.align		4
.L_12:
        /*003c*/ 	.byte	0x04, 0x11
        /*003e*/ 	.short	(.L_14 - .L_13)
	.align		4
.L_13:
        /*0040*/ 	.word	index@(_Z17simple_nms_kernelPKfS0_Phif)
        /*0044*/ 	.word	0x00000000


	//----- nvinfo : EIATTR_MIN_STACK_SIZE
	.align		4
.L_14:
        /*0048*/ 	.byte	0x04, 0x12
        /*004a*/ 	.short	(.L_16 - .L_15)
	.align		4
.L_15:
        /*004c*/ 	.word	index@(_Z17simple_nms_kernelPKfS0_Phif)
        /*0050*/ 	.word	0x00000000


	//----- nvinfo : EIATTR_MIN_STACK_SIZE
	.align		4
.L_16:
        /*0054*/ 	.byte	0x04, 0x12
        /*0056*/ 	.short	(.L_18 - .L_17)
	.align		4
.L_17:
        /*0058*/ 	.word	index@(_Z16debug_iou_kernelPKfif)
        /*005c*/ 	.word	0x00000020
.L_18:


//--------------------- .nv.compat                --------------------------
	.section	.nv.compat,"",@"SHT_CUDA_COMPAT_INFO"
	.align	4
        /*0000*/ 	.byte	0x02, 0x09, 0x00, 0x00, 0x02, 0x02, 0x01, 0x00, 0x02, 0x05, 0x05, 0x00, 0x03, 0x07, 0x01, 0x01
        /*0010*/ 	.byte	0x02, 0x03, 0x00, 0x00, 0x02, 0x06, 0x01, 0x00, 0x04, 0x0b, 0x08, 0x00, 0x01, 0x00, 0x00, 0x00
        /*0020*/ 	.byte	0x00, 0x00, 0x00, 0x00


//--------------------- .nv.info._Z17simple_nms_kernelPKfS0_Phif --------------------------
	.section	.nv.info._Z17simple_nms_kernelPKfS0_Phif,"",@"SHT_CUDA_INFO"
	.sectionflags	@""
	.align	4


	//----- nvinfo : EIATTR_CUDA_API_VERSION
	.align		4
        /*0000*/ 	.byte	0x04, 0x37
        /*0002*/ 	.short	(.L_20 - .L_19)
.L_19:
        /*0004*/ 	.word	0x00000082


	//----- nvinfo : EIATTR_KPARAM_INFO
	.align		4
.L_20:
        /*0008*/ 	.byte	0x04, 0x17
        /*000a*/ 	.short	(.L_22 - .L_21)
.L_21:
        /*000c*/ 	.word	0x00000000
        /*0010*/ 	.short	0x0004
        /*0012*/ 	.short	0x001c
        /*0014*/ 	.byte	0x00, 0xf0, 0x11, 0x00


	//----- nvinfo : EIATTR_KPARAM_INFO
	.align		4
.L_22:
        /*0018*/ 	.byte	0x04, 0x17
        /*001a*/ 	.short	(.L_24 - .L_23)
.L_23:
        /*001c*/ 	.word	0x00000000
        /*0020*/ 	.short	0x0003
        /*0022*/ 	.short	0x0018
        /*0024*/ 	.byte	0x00, 0xf0, 0x11, 0x00


	//----- nvinfo : EIATTR_KPARAM_INFO
	.align		4
.L_24:
        /*0028*/ 	.byte	0x04, 0x17
        /*002a*/ 	.short	(.L_26 - .L_25)
.L_25:
        /*002c*/ 	.word	0x00000000
        /*0030*/ 	.short	0x0002
        /*0032*/ 	.short	0x0010
        /*0034*/ 	.byte	0x00, 0xf5, 0x21, 0x00


	//----- nvinfo : EIATTR_KPARAM_INFO
	.align		4
.L_26:
        /*0038*/ 	.byte	0x04, 0x17
        /*003a*/ 	.short	(.L_28 - .L_27)
.L_27:
        /*003c*/ 	.word	0x00000000
        /*0040*/ 	.short	0x0001
        /*0042*/ 	.short	0x0008
        /*0044*/ 	.byte	0x00, 0xf5, 0x21, 0x00


	//----- nvinfo : EIATTR_KPARAM_INFO
	.align		4
.L_28:
        /*0048*/ 	.byte	0x04, 0x17
        /*004a*/ 	.short	(.L_30 - .L_29)
.L_29:
        /*004c*/ 	.word	0x00000000
        /*0050*/ 	.short	0x0000
        /*0052*/ 	.short	0x0000
        /*0054*/ 	.byte	0x00, 0xf5, 0x21, 0x00


	//----- nvinfo : EIATTR_SPARSE_MMA_MASK
	.align		4
.L_30:
        /*0058*/ 	.byte	0x03, 0x50
        /*005a*/ 	.short	0x0000


	//----- nvinfo : EIATTR_MAXREG_COUNT
	.align		4
        /*005c*/ 	.byte	0x03, 0x1b
        /*005e*/ 	.short	0x00ff


	//----- nvinfo : EIATTR_MERCURY_ISA_VERSION
	.align		4
        /*0060*/ 	.byte	0x03, 0x5f
        /*0062*/ 	.short	0x0101


	//----- nvinfo : EIATTR_VRC_CTA_INIT_COUNT
	.align		4
        /*0064*/ 	.byte	0x02, 0x4a
	.zero		1
	.zero		1


	//----- nvinfo : EIATTR_EXIT_INSTR_OFFSETS
	.align		4
        /*0068*/ 	.byte	0x04, 0x1c
        /*006a*/ 	.short	(.L_32 - .L_31)


	//   ....[0]....
.L_31:
        /*006c*/ 	.word	0x00000070


	//   ....[1]....
        /*0070*/ 	.word	0x000000f0


	//   ....[2]....
        /*0074*/ 	.word	0x000004c0


	//   ....[3]....
        /*0078*/ 	.word	0x000004e0


	//----- nvinfo : EIATTR_CRS_STACK_SIZE
	.align		4
.L_32:
        /*007c*/ 	.byte	0x04, 0x1e
        /*007e*/ 	.short	(.L_34 - .L_33)
.L_33:
        /*0080*/ 	.word	0x00000000


	//----- nvinfo : EIATTR_CBANK_PARAM_SIZE
	.align		4
.L_34:
        /*0084*/ 	.byte	0x03, 0x19
        /*0086*/ 	.short	0x0020


	//----- nvinfo : EIATTR_PARAM_CBANK
	.align		4
        /*0088*/ 	.byte	0x04, 0x0a
        /*008a*/ 	.short	(.L_36 - .L_35)
	.align		4
.L_35:
        /*008c*/ 	.word	index@(.nv.constant0._Z17simple_nms_kernelPKfS0_Phif)
        /*0090*/ 	.short	0x0380
        /*0092*/ 	.short	0x0020


	//----- nvinfo : EIATTR_SW_WAR
	.align		4
.L_36:
        /*0094*/ 	.byte	0x04, 0x36
        /*0096*/ 	.short	(.L_38 - .L_37)
.L_37:
        /*0098*/ 	.word	0x00000008
.L_38:


//--------------------- .nv.info._Z16debug_iou_kernelPKfif --------------------------
	.section	.nv.info._Z16debug_iou_kernelPKfif,"",@"SHT_CUDA_INFO"
	.sectionflags	@""
	.align	4


	//----- nvinfo : EIATTR_CUDA_API_VERSION
	.align		4
        /*0000*/ 	.byte	0x04, 0x37
        /*0002*/ 	.short	(.L_40 - .L_39)
.L_39:
        /*0004*/ 	.word	0x00000082


	//----- nvinfo : EIATTR_KPARAM_INFO
	.align		4
.L_40:
        /*0008*/ 	.byte	0x04, 0x17
        /*000a*/ 	.short	(.L_42 - .L_41)
.L_41:
        /*000c*/ 	.word	0x00000000
        /*0010*/ 	.short	0x0002
        /*0012*/ 	.short	0x000c
        /*0014*/ 	.byte	0x00, 0xf0, 0x11, 0x00


	//----- nvinfo : EIATTR_KPARAM_INFO
	.align		4
.L_42:
        /*0018*/ 	.byte	0x04, 0x17
        /*001a*/ 	.short	(.L_44 - .L_43)
.L_43:
        /*001c*/ 	.word	0x00000000
        /*0020*/ 	.short	0x0001
        /*0022*/ 	.short	0x0008
        /*0024*/ 	.byte	0x00, 0xf0, 0x11, 0x00


	//----- nvinfo : EIATTR_KPARAM_INFO
	.align		4
.L_44:
        /*0028*/ 	.byte	0x04, 0x17
        /*002a*/ 	.short	(.L_46 - .L_45)
.L_45:
        /*002c*/ 	.word	0x00000000
        /*0030*/ 	.short	0x0000
        /*0032*/ 	.short	0x0000
        /*0034*/ 	.byte	0x00, 0xf5, 0x21, 0x00


	//----- nvinfo : EIATTR_SPARSE_MMA_MASK
	.align		4
.L_46:
        /*0038*/ 	.byte	0x03, 0x50
        /*003a*/ 	.short	0x0000


	//----- nvinfo : EIATTR_MAXREG_COUNT
	.align		4
        /*003c*/ 	.byte	0x03, 0x1b
        /*003e*/ 	.short	0x00ff


	//----- nvinfo : EIATTR_EXTERNS
	.align		4
        /*0040*/ 	.byte	0x04, 0x0f
        /*0042*/ 	.short	(.L_48 - .L_47)


	//   ....[0]....
	.align		4
.L_47:
        /*0044*/ 	.word	index@(vprintf)


	//----- nvinfo : EIATTR_MERCURY_ISA_VERSION
	.align		4
.L_48:
        /*0048*/ 	.byte	0x03, 0x5f
        /*004a*/ 	.short	0x0101


	//----- nvinfo : EIATTR_VRC_CTA_INIT_COUNT
	.align		4
        /*004c*/ 	.byte	0x02, 0x4a
	.zero		1
	.zero		1


	//----- nvinfo : EIATTR_SYSCALL_OFFSETS
	.align		4
        /*0050*/ 	.byte	0x04, 0x46
        /*0052*/ 	.short	(.L_50 - .L_49)


	//   ....[0]....
.L_49:
        /*0054*/ 	.word	0x00000520


	//----- nvinfo : EIATTR_EXIT_INSTR_OFFSETS
	.align		4
.L_50:
        /*0058*/ 	.byte	0x04, 0x1c
        /*005a*/ 	.short	(.L_52 - .L_51)


	//   ....[0]....
.L_51:
        /*005c*/ 	.word	0x00000100


	//   ....[1]....
        /*0060*/ 	.word	0x000003f0


	//   ....[2]....
        /*0064*/ 	.word	0x00000530


	//----- nvinfo : EIATTR_CRS_STACK_SIZE
	.align		4
.L_52:
        /*0068*/ 	.byte	0x04, 0x1e
        /*006a*/ 	.short	(.L_54 - .L_53)
.L_53:
        /*006c*/ 	.word	0x00000000


	//----- nvinfo : EIATTR_CBANK_PARAM_SIZE
	.align		4
.L_54:
        /*0070*/ 	.byte	0x03, 0x19
        /*0072*/ 	.short	0x0010


	//----- nvinfo : EIATTR_PARAM_CBANK
	.align		4
        /*0074*/ 	.byte	0x04, 0x0a
        /*0076*/ 	.short	(.L_56 - .L_55)
	.align		4
.L_55:
        /*0078*/ 	.word	index@(.nv.constant0._Z16debug_iou_kernelPKfif)
        /*007c*/ 	.short	0x0380
        /*007e*/ 	.short	0x0010


	//----- nvinfo : EIATTR_SW_WAR
	.align		4
.L_56:
        /*0080*/ 	.byte	0x04, 0x36
        /*0082*/ 	.short	(.L_58 - .L_57)
.L_57:
        /*0084*/ 	.word	0x00000008
.L_58:


//--------------------- .nv.callgraph             --------------------------
	.section	.nv.callgraph,"",@"SHT_CUDA_CALLGRAPH"
	.align	4
	.sectionentsize	8
	.align		4
        /*0000*/ 	.word	0x00000000
	.align		4
        /*0004*/ 	.word	0xffffffff
	.align		4
        /*0008*/ 	.word	index@(_Z16debug_iou_kernelPKfif)
	.align		4
        /*000c*/ 	.word	index@(vprintf)
	.align		4
        /*0010*/ 	.word	0x00000000
	.align		4
        /*0014*/ 	.word	0xfffffffe
	.align		4
        /*0018*/ 	.word	0x00000000
	.align		4
        /*001c*/ 	.word	0xfffffffd
	.align		4
        /*0020*/ 	.word	0x00000000
	.align		4
        /*0024*/ 	.word	0xfffffffc


//--------------------- .nv.constant4             --------------------------
	.section	.nv.constant4,"a",@progbits
	.align	8
	.align		8
.nv.constant4:
        /*0000*/ 	.dword	$str
	.align		8
        /*0008*/ 	.dword	$str$1
	.align		8
        /*0010*/ 	.dword	$str$2
	.align		8
        /*0018*/ 	.dword	vprintf


//--------------------- .text._Z17simple_nms_kernelPKfS0_Phif --------------------------
	.section	.text._Z17simple_nms_kernelPKfS0_Phif,"ax",@progbits
	.align	128
        .global         _Z17simple_nms_kernelPKfS0_Phif
        .type           _Z17simple_nms_kernelPKfS0_Phif,@function
        .size           _Z17simple_nms_kernelPKfS0_Phif,(.L_x_33 - _Z17simple_nms_kernelPKfS0_Phif)
        .other          _Z17simple_nms_kernelPKfS0_Phif,@"STO_CUDA_ENTRY STV_DEFAULT"
_Z17simple_nms_kernelPKfS0_Phif:
.text._Z17simple_nms_kernelPKfS0_Phif:
[----:B------:R-:W-:Y:S01]  /*0000*/  LDC R1, c[0x0][0x37c] ;  /* 0x0000df00ff017b82 */ /* 0x000fe20000000800 */
[----:B------:R-:W0:Y:S07]  /*0010*/  S2R R3, SR_TID.X ;  /* 0x0000000000037919 */ /* 0x000e2e0000002100 */
[----:B------:R-:W0:Y:S01]  /*0020*/  S2UR UR4, SR_CTAID.X ;  /* 0x00000000000479c3 */ /* 0x000e220000002500 */
[----:B------:R-:W1:Y:S07]  /*0030*/  LDCU UR5, c[0x0][0x398] ;  /* 0x00007300ff0577ac */ /* 0x000e6e0008000800 */
[----:B------:R-:W0:Y:S02]  /*0040*/  LDC R2, c[0x0][0x360] ;  /* 0x0000d800ff027b82 */ /* 0x000e240000000800 */
[----:B0-----:R-:W-:-:S05]  /*0050*/  IMAD R2, R2, UR4, R3 ;  /* 0x0000000402027c24 */ /* 0x001fca000f8e0203 */
[----:B-1----:R-:W-:-:S13]  /*0060*/  ISETP.GE.AND P0, PT, R2, UR5, PT ;  /* 0x0000000502007c0c */ /* 0x002fda000bf06270 */
[----:B------:R-:W-:Y:S05]  /*0070*/  @P0 EXIT ;  /* 0x000000000000094d */ /* 0x000fea0003800000 */
[----:B------:R-:W0:Y:S01]  /*0080*/  LDCU.64 UR6, c[0x0][0x390] ;  /* 0x00007200ff0677ac */ /* 0x000e220008000a00 */
[C---:B------:R-:W-:Y:S01]  /*0090*/  ISETP.GE.AND P0, PT, R2.reuse, 0x1, PT ;  /* 0x000000010200780c */ /* 0x040fe20003f06270 */
[----:B------:R-:W-:Y:S01]  /*00a0*/  IMAD.MOV.U32 R0, RZ, RZ, 0x1 ;  /* 0x00000001ff007424 */ /* 0x000fe200078e00ff */
[----:B------:R-:W1:Y:S01]  /*00b0*/  LDCU.64 UR4, c[0x0][0x358] ;  /* 0x00006b00ff0477ac */ /* 0x000e620008000a00 */
[----:B0-----:R-:W-:-:S04]  /*00c0*/  IADD3 R4, P1, PT, R2, UR6, RZ ;  /* 0x0000000602047c10 */ /* 0x001fc8000ff3e0ff */
[----:B------:R-:W-:-:S05]  /*00d0*/  LEA.HI.X.SX32 R5, R2, UR7, 0x1, P1 ;  /* 0x0000000702057c11 */ /* 0x000fca00088f0eff */
[----:B-1----:R0:W-:Y:S01]  /*00e0*/  STG.E.U8 desc[UR4][R4.64], R0 ;  /* 0x0000000004007986 */ /* 0x0021e2000c101104 */
[----:B------:R-:W-:Y:S05]  /*00f0*/  @!P0 EXIT ;  /* 0x000000000000894d */ /* 0x000fea0003800000 */
[----:B------:R-:W1:Y:S01]  /*0100*/  LDC.64 R8, c[0x0][0x380] ;  /* 0x0000e000ff087b82 */ /* 0x000e620000000a00 */
[----:B------:R-:W-:Y:S01]  /*0110*/  IMAD.SHL.U32 R3, R2, 0x4, RZ ;  /* 0x0000000402037824 */ /* 0x000fe200078e00ff */
[----:B------:R-:W2:Y:S01]  /*0120*/  LDCU UR6, c[0x0][0x39c] ;  /* 0x00007380ff0677ac */ /* 0x000ea20008000800 */
[----:B------:R-:W-:Y:S01]  /*0130*/  IMAD.MOV.U32 R11, RZ, RZ, RZ ;  /* 0x000000ffff0b7224 */ /* 0x000fe200078e00ff */
[----:B------:R-:W3:Y:S04]  /*0140*/  LDCU.64 UR8, c[0x0][0x390] ;  /* 0x00007200ff0877ac */ /* 0x000ee80008000a00 */
[----:B------:R-:W4:Y:S01]  /*0150*/  LDC.64 R6, c[0x0][0x380] ;  /* 0x0000e000ff067b82 */ /* 0x000f220000000a00 */
[----:B-123--:R-:W-:-:S07]  /*0160*/  IMAD.WIDE.U32 R8, R3, 0x4, R8 ;  /* 0x0000000403087825 */ /* 0x00efce00078e0008 */
.L_x_5:
[----:B------:R-:W-:-:S05]  /*0170*/  IADD3 R12, P0, PT, R11, UR8, RZ ;  /* 0x000000080b0c7c10 */ /* 0x000fca000ff1e0ff */
[----:B------:R-:W-:-:S05]  /*0180*/  IMAD.X R13, RZ, RZ, UR9, P0 ;  /* 0x00000009ff0d7e24 */ /* 0x000fca00080e06ff */
[----:B------:R-:W2:Y:S01]  /*0190*/  LDG.E.U8 R12, desc[UR4][R12.64] ;  /* 0x000000040c0c7981 */ /* 0x000ea2000c1e1100 */
[----:B------:R-:W-:Y:S01]  /*01a0*/  BSSY.RECONVERGENT B0, `(.L_x_0) ;  /* 0x000002e000007945 */ /* 0x000fe20003800200 */
[----:B--2---:R-:W-:-:S13]  /*01b0*/  ISETP.NE.AND P0, PT, R12, RZ, PT ;  /* 0x000000ff0c00720c */ /* 0x004fda0003f05270 */
[----:B------:R-:W-:Y:S05]  /*01c0*/  @!P0 BRA `(.L_x_1) ;  /* 0x0000000000ac8947 */ /* 0x000fea0003800000 */
[----:B------:R-:W-:Y:S01]  /*01d0*/  IMAD.SHL.U32 R13, R11, 0x4, RZ ;  /* 0x000000040b0d7824 */ /* 0x000fe200078e00ff */
[----:B0-----:R-:W2:Y:S03]  /*01e0*/  LDG.E R0, desc[UR4][R8.64] ;  /* 0x0000000408007981 */ /* 0x001ea6000c1e1900 */
[----:B----4-:R-:W-:Y:S01]  /*01f0*/  IMAD.WIDE.U32 R12, R13, 0x4, R6 ;  /* 0x000000040d0c7825 */ /* 0x010fe200078e0006 */
[----:B------:R-:W3:Y:S04]  /*0200*/  LDG.E R15, desc[UR4][R8.64+0x8] ;  /* 0x00000804080f7981 */ /* 0x000ee8000c1e1900 */
[----:B------:R-:W2:Y:S04]  /*0210*/  LDG.E R17, desc[UR4][R12.64] ;  /* 0x000000040c117981 */ /* 0x000ea8000c1e1900 */
[----:B------:R-:W3:Y:S04]  /*0220*/  LDG.E R16, desc[UR4][R12.64+0x8] ;  /* 0x000008040c107981 */ /* 0x000ee8000c1e1900 */
[----:B------:R-:W4:Y:S04]  /*0230*/  LDG.E R14, desc[UR4][R12.64+0x4] ;  /* 0x000004040c0e7981 */ /* 0x000f28000c1e1900 */
[----:B------:R-:W5:Y:S04]  /*0240*/  LDG.E R19, desc[UR4][R12.64+0xc] ;  /* 0x00000c040c137981 */ /* 0x000f68000c1e1900 */
[----:B------:R-:W4:Y:S04]  /*0250*/  LDG.E R3, desc[UR4][R8.64+0x4] ;  /* 0x0000040408037981 */ /* 0x000f28000c1e1900 */
[----:B------:R-:W5:Y:S01]  /*0260*/  LDG.E R10, desc[UR4][R8.64+0xc] ;  /* 0x00000c04080a7981 */ /* 0x000f62000c1e1900 */
[----:B------:R-:W-:Y:S01]  /*0270*/  BSSY.RECONVERGENT B1, `(.L_x_2) ;  /* 0x000001e000017945 */ /* 0x000fe20003800200 */
[----:B--2---:R-:W-:-:S02]  /*0280*/  FMNMX R18, R0, R17, !PT ;  /* 0x0000001100127209 */ /* 0x004fc40007800000 */
[----:B---3--:R-:W-:-:S05]  /*0290*/  FMNMX R21, R15, R16, PT ;  /* 0x000000100f157209 */ /* 0x008fca0003800000 */
[----:B------:R-:W-:Y:S01]  /*02a0*/  FADD R22, -R18, R21 ;  /* 0x0000001512167221 */ /* 0x000fe20000000100 */
[----:B----4-:R-:W-:Y:S02]  /*02b0*/  FMNMX R20, R3, R14, !PT ;  /* 0x0000000e03147209 */ /* 0x010fe40007800000 */
[----:B-----5:R-:W-:-:S05]  /*02c0*/  FMNMX R23, R10, R19, PT ;  /* 0x000000130a177209 */ /* 0x020fca0003800000 */
[----:B------:R-:W-:Y:S01]  /*02d0*/  FADD R25, -R20, R23 ;  /* 0x0000001714197221 */ /* 0x000fe20000000100 */
[----:B------:R-:W-:Y:S01]  /*02e0*/  FSETP.GT.AND P1, PT, R23, R20, PT ;  /* 0x000000141700720b */ /* 0x000fe20003f24000 */
[----:B------:R-:W-:Y:S02]  /*02f0*/  FADD R16, -R17, R16 ;  /* 0x0000001011107221 */ /* 0x000fe40000000100 */
[----:B------:R-:W-:Y:S01]  /*0300*/  FMUL R22, R22, R25 ;  /* 0x0000001916167220 */ /* 0x000fe20000400000 */
[----:B------:R-:W-:Y:S01]  /*0310*/  FADD R19, -R14, R19 ;  /* 0x000000130e137221 */ /* 0x000fe20000000100 */
[----:B------:R-:W-:Y:S01]  /*0320*/  FADD R15, -R0, R15 ;  /* 0x0000000f000f7221 */ /* 0x000fe20000000100 */
[----:B------:R-:W-:Y:S01]  /*0330*/  FSETP.GT.AND P0, PT, R21, R18, PT ;  /* 0x000000121500720b */ /* 0x000fe20003f04000 */
[----:B------:R-:W-:Y:S01]  /*0340*/  FADD R10, -R3, R10 ;  /* 0x0000000a030a7221 */ /* 0x000fe20000000100 */
[----:B------:R-:W-:Y:S01]  /*0350*/  FSEL R0, R22, RZ, P1 ;  /* 0x000000ff16007208 */ /* 0x000fe20000800000 */
[----:B------:R-:W-:-:S03]  /*0360*/  FMUL R16, R16, R19 ;  /* 0x0000001310107220 */ /* 0x000fc60000400000 */
[----:B------:R-:W-:Y:S01]  /*0370*/  FSEL R0, R0, RZ, P0 ;  /* 0x000000ff00007208 */ /* 0x000fe20000000000 */
[----:B------:R-:W-:-:S04]  /*0380*/  FFMA R15, R15, R10, R16 ;  /* 0x0000000a0f0f7223 */ /* 0x000fc80000000010 */
[----:B------:R-:W-:-:S04]  /*0390*/  FADD R15, -R0, R15 ;  /* 0x0000000f000f7221 */ /* 0x000fc80000000100 */
[----:B------:R-:W0:Y:S08]  /*03a0*/  MUFU.RCP R3, R15 ;  /* 0x0000000f00037308 */ /* 0x000e300000001000 */
[----:B------:R-:W1:Y:S01]  /*03b0*/  FCHK P0, R0, R15 ;  /* 0x0000000f00007302 */ /* 0x000e620000000000 */
[----:B0-----:R-:W-:-:S04]  /*03c0*/  FFMA R10, -R15, R3, 1 ;  /* 0x3f8000000f0a7423 */ /* 0x001fc80000000103 */
[----:B------:R-:W-:-:S04]  /*03d0*/  FFMA R3, R3, R10, R3 ;  /* 0x0000000a03037223 */ /* 0x000fc80000000003 */
[----:B------:R-:W-:-:S04]  /*03e0*/  FFMA R10, R0, R3, RZ ;  /* 0x00000003000a7223 */ /* 0x000fc800000000ff */
[----:B------:R-:W-:-:S04]  /*03f0*/  FFMA R12, -R15, R10, R0 ;  /* 0x0000000a0f0c7223 */ /* 0x000fc80000000100 */
[----:B------:R-:W-:Y:S01]  /*0400*/  FFMA R3, R3, R12, R10 ;  /* 0x0000000c03037223 */ /* 0x000fe2000000000a */
[----:B-1----:R-:W-:Y:S06]  /*0410*/  @!P0 BRA `(.L_x_3) ;  /* 0x00000000000c8947 */ /* 0x002fec0003800000 */
[----:B------:R-:W-:-:S07]  /*0420*/  MOV R10, 0x440 ;  /* 0x00000440000a7802 */ /* 0x000fce0000000f00 */
[----:B------:R-:W-:Y:S05]  /*0430*/  CALL.REL.NOINC `($__internal_0_$__cuda_sm3x_div_rn_noftz_f32_slowpath) ;  /* 0x00000000002c7944 */ /* 0x000fea0003c00000 */
[----:B------:R-:W-:-:S07]  /*0440*/  IMAD.MOV.U32 R3, RZ, RZ, R0 ;  /* 0x000000ffff037224 */ /* 0x000fce00078e0000 */
.L_x_3:
[----:B------:R-:W-:Y:S05]  /*0450*/  BSYNC.RECONVERGENT B1 ;  /* 0x0000000000017941 */ /* 0x000fea0003800200 */
.L_x_2:
[----:B------:R-:W-:-:S13]  /*0460*/  FSETP.GE.AND P0, PT, R3, UR6, PT ;  /* 0x0000000603007c0b */ /* 0x000fda000bf06000 */
[----:B------:R-:W-:Y:S05]  /*0470*/  @P0 BRA `(.L_x_4) ;  /* 0x0000000000140947 */ /* 0x000fea0003800000 */
.L_x_1:
[----:B------:R-:W-:Y:S05]  /*0480*/  BSYNC.RECONVERGENT B0 ;  /* 0x0000000000007941 */ /* 0x000fea0003800200 */
.L_x_0:
[----:B------:R-:W-:-:S05]  /*0490*/  VIADD R11, R11, 0x1 ;  /* 0x000000010b0b7836 */ /* 0x000fca0000000000 */
[----:B------:R-:W-:-:S13]  /*04a0*/  ISETP.NE.AND P0, PT, R11, R2, PT ;  /* 0x000000020b00720c */ /* 0x000fda0003f05270 */
[----:B------:R-:W-:Y:S05]  /*04b0*/  @P0 BRA `(.L_x_5) ;  /* 0xfffffffc002c0947 */ /* 0x000fea000383ffff */
[----:B------:R-:W-:Y:S05]  /*04c0*/  EXIT ;  /* 0x000000000000794d */ /* 0x000fea0003800000 */
.L_x_4:
[----:B------:R-:W-:Y:S01]  /*04d0*/  STG.E.U8 desc[UR4][R4.64], RZ ;  /* 0x000000ff04007986 */ /* 0x000fe2000c101104 */
[----:B------:R-:W-:Y:S05]  /*04e0*/  EXIT ;  /* 0x000000000000794d */ /* 0x000fea0003800000 */
        .weak           $__internal_0_$__cuda_sm3x_div_rn_noftz_f32_slowpath
        .type           $__internal_0_$__cuda_sm3x_div_rn_noftz_f32_slowpath,@function
        .size           $__internal_0_$__cuda_sm3x_div_rn_noftz_f32_slowpath,(.L_x_33 - $__internal_0_$__cuda_sm3x_div_rn_noftz_f32_slowpath)
$__internal_0_$__cuda_sm3x_div_rn_noftz_f32_slowpath:
[----:B------:R-:W-:Y:S01]  /*04f0*/  SHF.R.U32.HI R13, RZ, 0x17, R15 ;  /* 0x00000017ff0d7819 */ /* 0x000fe2000001160f */
[----:B------:R-:W-:Y:S01]  /*0500*/  BSSY.RECONVERGENT B2, `(.L_x_6) ;  /* 0x0000064000027945 */ /* 0x000fe20003800200 */
[--C-:B------:R-:W-:Y:S01]  /*0510*/  SHF.R.U32.HI R3, RZ, 0x17, R0.reuse ;  /* 0x00000017ff037819 */ /* 0x100fe20000011600 */
[----:B------:R-:W-:Y:S01]  /*0520*/  IMAD.MOV.U32 R14, RZ, RZ, R0 ;  /* 0x000000ffff0e7224 */ /* 0x000fe200078e0000 */
[----:B------:R-:W-:Y:S02]  /*0530*/  LOP3.LUT R13, R13, 0xff, RZ, 0xc0, !PT ;  /* 0x000000ff0d0d7812 */ /* 0x000fe400078ec0ff */
[----:B------:R-:W-:-:S03]  /*0540*/  LOP3.LUT R18, R3, 0xff, RZ, 0xc0, !PT ;  /* 0x000000ff03127812 */ /* 0x000fc600078ec0ff */
[----:B------:R-:W-:Y:S02]  /*0550*/  VIADD R17, R13, 0xffffffff ;  /* 0xffffffff0d117836 */ /* 0x000fe40000000000 */
[----:B------:R-:W-:-:S03]  /*0560*/  VIADD R16, R18, 0xffffffff ;  /* 0xffffffff12107836 */ /* 0x000fc60000000000 */
[----:B------:R-:W-:-:S04]  /*0570*/  ISETP.GT.U32.AND P0, PT, R17, 0xfd, PT ;  /* 0x000000fd1100780c */ /* 0x000fc80003f04070 */
[----:B------:R-:W-:-:S13]  /*0580*/  ISETP.GT.U32.OR P0, PT, R16, 0xfd, P0 ;  /* 0x000000fd1000780c */ /* 0x000fda0000704470 */
[----:B------:R-:W-:Y:S01]  /*0590*/  @!P0 IMAD.MOV.U32 R12, RZ, RZ, RZ ;  /* 0x000000ffff0c8224 */ /* 0x000fe200078e00ff */
[----:B------:R-:W-:Y:S06]  /*05a0*/  @!P0 BRA `(.L_x_7) ;  /* 0x0000000000608947 */ /* 0x000fec0003800000 */
[----:B------:R-:W-:Y:S01]  /*05b0*/  FSETP.GTU.FTZ.AND P0, PT, |R0|, +INF , PT ;  /* 0x7f8000000000780b */ /* 0x000fe20003f1c200 */
[----:B------:R-:W-:Y:S01]  /*05c0*/  IMAD.MOV.U32 R3, RZ, RZ, R15 ;  /* 0x000000ffff037224 */ /* 0x000fe200078e000f */
[----:B------:R-:W-:-:S04]  /*05d0*/  FSETP.GTU.FTZ.AND P1, PT, |R15|, +INF , PT ;  /* 0x7f8000000f00780b */ /* 0x000fc80003f3c200 */
[----:B------:R-:W-:-:S13]  /*05e0*/  PLOP3.LUT P0, PT, P0, P1, PT, 0xf8, 0x8f ;  /* 0x00000000008f781c */ /* 0x000fda0000703f70 */
[----:B------:R-:W-:Y:S05]  /*05f0*/  @P0 BRA `(.L_x_8) ;  /* 0x00000004004c0947 */ /* 0x000fea0003800000 */
[----:B------:R-:W-:-:S13]  /*0600*/  LOP3.LUT P0, RZ, R15, 0x7fffffff, R14, 0xc8, !PT ;  /* 0x7fffffff0fff7812 */ /* 0x000fda000780c80e */
[----:B------:R-:W-:Y:S05]  /*0610*/  @!P0 BRA `(.L_x_9) ;  /* 0x00000004003c8947 */ /* 0x000fea0003800000 */
[C---:B------:R-:W-:Y:S02]  /*0620*/  FSETP.NEU.FTZ.AND P2, PT, |R0|.reuse, +INF , PT ;  /* 0x7f8000000000780b */ /* 0x040fe40003f5d200 */
[----:B------:R-:W-:Y:S02]  /*0630*/  FSETP.NEU.FTZ.AND P1, PT, |R3|, +INF , PT ;  /* 0x7f8000000300780b */ /* 0x000fe40003f3d200 */
[----:B------:R-:W-:-:S11]  /*0640*/  FSETP.NEU.FTZ.AND P0, PT, |R0|, +INF , PT ;  /* 0x7f8000000000780b */ /* 0x000fd60003f1d200 */
[----:B------:R-:W-:Y:S05]  /*0650*/  @!P1 BRA !P2, `(.L_x_9) ;  /* 0x00000004002c9947 */ /* 0x000fea0005000000 */
[----:B------:R-:W-:-:S04]  /*0660*/  LOP3.LUT P2, RZ, R14, 0x7fffffff, RZ, 0xc0, !PT ;  /* 0x7fffffff0eff7812 */ /* 0x000fc8000784c0ff */
[----:B------:R-:W-:-:S13]  /*0670*/  PLOP3.LUT P1, PT, P1, P2, PT, 0x2f, 0xf2 ;  /* 0x0000000000f2781c */ /* 0x000fda0000f24577 */
[----:B------:R-:W-:Y:S05]  /*0680*/  @P1 BRA `(.L_x_10) ;  /* 0x0000000400181947 */ /* 0x000fea0003800000 */
[----:B------:R-:W-:-:S04]  /*0690*/  LOP3.LUT P1, RZ, R15, 0x7fffffff, RZ, 0xc0, !PT ;  /* 0x7fffffff0fff7812 */ /* 0x000fc8000782c0ff */
[----:B------:R-:W-:-:S13]  /*06a0*/  PLOP3.LUT P0, PT, P0, P1, PT, 0x2f, 0xf2 ;  /* 0x0000000000f2781c */ /* 0x000fda0000702577 */
[----:B------:R-:W-:Y:S05]  /*06b0*/  @P0 BRA `(.L_x_11) ;  /* 0x0000000400000947 */ /* 0x000fea0003800000 */
[----:B------:R-:W-:Y:S02]  /*06c0*/  ISETP.GE.AND P0, PT, R16, RZ, PT ;  /* 0x000000ff1000720c */ /* 0x000fe40003f06270 */
[----:B------:R-:W-:-:S11]  /*06d0*/  ISETP.GE.AND P1, PT, R17, RZ, PT ;  /* 0x000000ff1100720c */ /* 0x000fd60003f26270 */
[----:B------:R-:W-:Y:S02]  /*06e0*/  @P0 IMAD.MOV.U32 R12, RZ, RZ, RZ ;  /* 0x000000ffff0c0224 */ /* 0x000fe400078e00ff */
[----:B------:R-:W-:Y:S01]  /*06f0*/  @!P0 FFMA R14, R0, 1.84467440737095516160e+19, RZ ;  /* 0x5f800000000e8823 */ /* 0x000fe200000000ff */
[----:B------:R-:W-:Y:S02]  /*0700*/  @!P0 IMAD.MOV.U32 R12, RZ, RZ, -0x40 ;  /* 0xffffffc0ff0c8424 */ /* 0x000fe400078e00ff */
[----:B------:R-:W-:Y:S02]  /*0710*/  @!P1 FFMA R15, R3, 1.84467440737095516160e+19, RZ ;  /* 0x5f800000030f9823 */ /* 0x000fe400000000ff */
[----:B------:R-:W-:-:S07]  /*0720*/  @!P1 VIADD R12, R12, 0x40 ;  /* 0x000000400c0c9836 */ /* 0x000fce0000000000 */
.L_x_7:
[----:B------:R-:W-:Y:S01]  /*0730*/  LEA R0, R13, 0xc0800000, 0x17 ;  /* 0xc08000000d007811 */ /* 0x000fe200078eb8ff */
[----:B------:R-:W-:Y:S01]  /*0740*/  VIADD R3, R18, 0xffffff81 ;  /* 0xffffff8112037836 */ /* 0x000fe20000000000 */
[----:B------:R-:W-:Y:S03]  /*0750*/  BSSY.RECONVERGENT B3, `(.L_x_12) ;  /* 0x0000035000037945 */ /* 0x000fe60003800200 */
[----:B------:R-:W-:Y:S01]  /*0760*/  IMAD.IADD R15, R15, 0x1, -R0 ;  /* 0x000000010f0f7824 */ /* 0x000fe200078e0a00 */
[C---:B------:R-:W-:Y:S01]  /*0770*/  IADD3 R13, PT, PT, R3.reuse, 0x7f, -R13 ;  /* 0x0000007f030d7810 */ /* 0x040fe20007ffe80d */
[----:B------:R-:W-:Y:S02]  /*0780*/  IMAD R0, R3, -0x800000, R14 ;  /* 0xff80000003007824 */ /* 0x000fe400078e020e */
[----:B------:R-:W0:Y:S01]  /*0790*/  MUFU.RCP R16, R15 ;  /* 0x0000000f00107308 */ /* 0x000e220000001000 */
[----:B------:R-:W-:Y:S01]  /*07a0*/  FADD.FTZ R17, -R15, -RZ ;  /* 0x800000ff0f117221 */ /* 0x000fe20000010100 */
[----:B------:R-:W-:-:S03]  /*07b0*/  IMAD.IADD R13, R13, 0x1, R12 ;  /* 0x000000010d0d7824 */ /* 0x000fc600078e020c */
[----:B0-----:R-:W-:-:S04]  /*07c0*/  FFMA R19, R16, R17, 1 ;  /* 0x3f80000010137423 */ /* 0x001fc80000000011 */
[----:B------:R-:W-:-:S04]  /*07d0*/  FFMA R21, R16, R19, R16 ;  /* 0x0000001310157223 */ /* 0x000fc80000000010 */
[----:B------:R-:W-:-:S04]  /*07e0*/  FFMA R14, R0, R21, RZ ;  /* 0x00000015000e7223 */ /* 0x000fc800000000ff */
[----:B------:R-:W-:-:S04]  /*07f0*/  FFMA R19, R17, R14, R0 ;  /* 0x0000000e11137223 */ /* 0x000fc80000000000 */
[----:B------:R-:W-:-:S04]  /*0800*/  FFMA R14, R21, R19, R14 ;  /* 0x00000013150e7223 */ /* 0x000fc8000000000e */
[----:B------:R-:W-:-:S04]  /*0810*/  FFMA R17, R17, R14, R0 ;  /* 0x0000000e11117223 */ /* 0x000fc80000000000 */
[----:B------:R-:W-:-:S05]  /*0820*/  FFMA R0, R21, R17, R14 ;  /* 0x0000001115007223 */ /* 0x000fca000000000e */
[----:B------:R-:W-:-:S04]  /*0830*/  SHF.R.U32.HI R3, RZ, 0x17, R0 ;  /* 0x00000017ff037819 */ /* 0x000fc80000011600 */
[----:B------:R-:W-:-:S05]  /*0840*/  LOP3.LUT R3, R3, 0xff, RZ, 0xc0, !PT ;  /* 0x000000ff03037812 */ /* 0x000fca00078ec0ff */
[----:B------:R-:W-:-:S04]  /*0850*/  IMAD.IADD R15, R3, 0x1, R13 ;  /* 0x00000001030f7824 */ /* 0x000fc800078e020d */
[----:B------:R-:W-:-:S05]  /*0860*/  VIADD R3, R15, 0xffffffff ;  /* 0xffffffff0f037836 */ /* 0x000fca0000000000 */
[----:B------:R-:W-:-:S13]  /*0870*/  ISETP.GE.U32.AND P0, PT, R3, 0xfe, PT ;  /* 0x000000fe0300780c */ /* 0x000fda0003f06070 */
[----:B------:R-:W-:Y:S05]  /*0880*/  @!P0 BRA `(.L_x_13) ;  /* 0x0000000000808947 */ /* 0x000fea0003800000 */
[----:B------:R-:W-:-:S13]  /*0890*/  ISETP.GT.AND P0, PT, R15, 0xfe, PT ;  /* 0x000000fe0f00780c */ /* 0x000fda0003f04270 */
[----:B------:R-:W-:Y:S05]  /*08a0*/  @P0 BRA `(.L_x_14) ;  /* 0x00000000006c0947 */ /* 0x000fea0003800000 */
[----:B------:R-:W-:-:S13]  /*08b0*/  ISETP.GE.AND P0, PT, R15, 0x1, PT ;  /* 0x000000010f00780c */ /* 0x000fda0003f06270 */
[----:B------:R-:W-:Y:S05]  /*08c0*/  @P0 BRA `(.L_x_15) ;  /* 0x0000000000740947 */ /* 0x000fea0003800000 */
[----:B------:R-:W-:Y:S02]  /*08d0*/  ISETP.GE.AND P0, PT, R15, -0x18, PT ;  /* 0xffffffe80f00780c */ /* 0x000fe40003f06270 */
[----:B------:R-:W-:-:S11]  /*08e0*/  LOP3.LUT R0, R0, 0x80000000, RZ, 0xc0, !PT ;  /* 0x8000000000007812 */ /* 0x000fd600078ec0ff */
[----:B------:R-:W-:Y:S05]  /*08f0*/  @!P0 BRA `(.L_x_15) ;  /* 0x0000000000688947 */ /* 0x000fea0003800000 */
[CCC-:B------:R-:W-:Y:S01]  /*0900*/  FFMA.RZ R3, R21.reuse, R17.reuse, R14.reuse ;  /* 0x0000001115037223 */ /* 0x1c0fe2000000c00e */
[-CC-:B------:R-:W-:Y:S01]  /*0910*/  FFMA.RM R12, R21, R17.reuse, R14.reuse ;  /* 0x00000011150c7223 */ /* 0x180fe2000000400e */
[C---:B------:R-:W-:Y:S02]  /*0920*/  ISETP.NE.AND P2, PT, R15.reuse, RZ, PT ;  /* 0x000000ff0f00720c */ /* 0x040fe40003f45270 */
[----:B------:R-:W-:Y:S02]  /*0930*/  ISETP.NE.AND P1, PT, R15, RZ, PT ;  /* 0x000000ff0f00720c */ /* 0x000fe40003f25270 */
[----:B------:R-:W-:Y:S01]  /*0940*/  LOP3.LUT R13, R3, 0x7fffff, RZ, 0xc0, !PT ;  /* 0x007fffff030d7812 */ /* 0x000fe200078ec0ff */
[----:B------:R-:W-:Y:S01]  /*0950*/  FFMA.RP R3, R21, R17, R14 ;  /* 0x0000001115037223 */ /* 0x000fe2000000800e */
[----:B------:R-:W-:Y:S02]  /*0960*/  VIADD R14, R15, 0x20 ;  /* 0x000000200f0e7836 */ /* 0x000fe40000000000 */
[----:B------:R-:W-:Y:S01]  /*0970*/  LOP3.LUT R13, R13, 0x800000, RZ, 0xfc, !PT ;  /* 0x008000000d0d7812 */ /* 0x000fe200078efcff */
[----:B------:R-:W-:Y:S01]  /*0980*/  IMAD.MOV R15, RZ, RZ, -R15 ;  /* 0x000000ffff0f7224 */ /* 0x000fe200078e0a0f */
[----:B------:R-:W-:-:S02]  /*0990*/  FSETP.NEU.FTZ.AND P0, PT, R3, R12, PT ;  /* 0x0000000c0300720b */ /* 0x000fc40003f1d000 */
[----:B------:R-:W-:Y:S02]  /*09a0*/  SHF.L.U32 R14, R13, R14, RZ ;  /* 0x0000000e0d0e7219 */ /* 0x000fe400000006ff */
[----:B------:R-:W-:Y:S02]  /*09b0*/  SEL R12, R15, RZ, P2 ;  /* 0x000000ff0f0c7207 */ /* 0x000fe40001000000 */
[----:B------:R-:W-:Y:S02]  /*09c0*/  ISETP.NE.AND P1, PT, R14, RZ, P1 ;  /* 0x000000ff0e00720c */ /* 0x000fe40000f25270 */
[----:B------:R-:W-:Y:S02]  /*09d0*/  SHF.R.U32.HI R12, RZ, R12, R13 ;  /* 0x0000000cff0c7219 */ /* 0x000fe4000001160d */
[----:B------:R-:W-:Y:S02]  /*09e0*/  PLOP3.LUT P0, PT, P0, P1, PT, 0xf8, 0x8f ;  /* 0x00000000008f781c */ /* 0x000fe40000703f70 */
[----:B------:R-:W-:-:S02]  /*09f0*/  SHF.R.U32.HI R14, RZ, 0x1, R12 ;  /* 0x00000001ff0e7819 */ /* 0x000fc4000001160c */
[----:B------:R-:W-:-:S04]  /*0a00*/  SEL R3, RZ, 0x1, !P0 ;  /* 0x00000001ff037807 */ /* 0x000fc80004000000 */
[----:B------:R-:W-:-:S04]  /*0a10*/  LOP3.LUT R3, R3, 0x1, R14, 0xf8, !PT ;  /* 0x0000000103037812 */ /* 0x000fc800078ef80e */
[----:B------:R-:W-:-:S05]  /*0a20*/  LOP3.LUT R3, R3, R12, RZ, 0xc0, !PT ;  /* 0x0000000c03037212 */ /* 0x000fca00078ec0ff */
[----:B------:R-:W-:-:S05]  /*0a30*/  IMAD.IADD R3, R14, 0x1, R3 ;  /* 0x000000010e037824 */ /* 0x000fca00078e0203 */
[----:B------:R-:W-:Y:S01]  /*0a40*/  LOP3.LUT R0, R3, R0, RZ, 0xfc, !PT ;  /* 0x0000000003007212 */ /* 0x000fe200078efcff */
[----:B------:R-:W-:Y:S06]  /*0a50*/  BRA `(.L_x_15) ;  /* 0x0000000000107947 */ /* 0x000fec0003800000 */
.L_x_14:
[----:B------:R-:W-:-:S04]  /*0a60*/  LOP3.LUT R0, R0, 0x80000000, RZ, 0xc0, !PT ;  /* 0x8000000000007812 */ /* 0x000fc800078ec0ff */
[----:B------:R-:W-:Y:S01]  /*0a70*/  LOP3.LUT R0, R0, 0x7f800000, RZ, 0xfc, !PT ;  /* 0x7f80000000007812 */ /* 0x000fe200078efcff */
[----:B------:R-:W-:Y:S06]  /*0a80*/  BRA `(.L_x_15) ;  /* 0x0000000000047947 */ /* 0x000fec0003800000 */
.L_x_13:
[----:B------:R-:W-:-:S07]  /*0a90*/  IMAD R0, R13, 0x800000, R0 ;  /* 0x008000000d007824 */ /* 0x000fce00078e0200 */
.L_x_15:
[----:B------:R-:W-:Y:S05]  /*0aa0*/  BSYNC.RECONVERGENT B3 ;  /* 0x0000000000037941 */ /* 0x000fea0003800200 */
.L_x_12:
[----:B------:R-:W-:Y:S05]  /*0ab0*/  BRA `(.L_x_16) ;  /* 0x0000000000207947 */ /* 0x000fea0003800000 */
.L_x_11:
[----:B------:R-:W-:-:S04]  /*0ac0*/  LOP3.LUT R0, R15, 0x80000000, R14, 0x48, !PT ;  /* 0x800000000f007812 */ /* 0x000fc800078e480e */
[----:B------:R-:W-:Y:S01]  /*0ad0*/  LOP3.LUT R0, R0, 0x7f800000, RZ, 0xfc, !PT ;  /* 0x7f80000000007812 */ /* 0x000fe200078efcff */
[----:B------:R-:W-:Y:S06]  /*0ae0*/  BRA `(.L_x_16) ;  /* 0x0000000000147947 */ /* 0x000fec0003800000 */
.L_x_10:
[----:B------:R-:W-:Y:S01]  /*0af0*/  LOP3.LUT R0, R15, 0x80000000, R14, 0x48, !PT ;  /* 0x800000000f007812 */ /* 0x000fe200078e480e */
[----:B------:R-:W-:Y:S06]  /*0b00*/  BRA `(.L_x_16) ;  /* 0x00000000000c7947 */ /* 0x000fec0003800000 */
.L_x_9:
[----:B------:R-:W0:Y:S01]  /*0b10*/  MUFU.RSQ R0, -QNAN ;  /* 0xffc0000000007908 */ /* 0x000e220000001400 */
[----:B------:R-:W-:Y:S05]  /*0b20*/  BRA `(.L_x_16) ;  /* 0x0000000000047947 */ /* 0x000fea0003800000 */
.L_x_8:
[----:B------:R-:W-:-:S07]  /*0b30*/  FADD.FTZ R0, R0, R3 ;  /* 0x0000000300007221 */ /* 0x000fce0000010000 */
.L_x_16:
[----:B------:R-:W-:Y:S05]  /*0b40*/  BSYNC.RECONVERGENT B2 ;  /* 0x0000000000027941 */ /* 0x000fea0003800200 */
.L_x_6:
[----:B------:R-:W-:Y:S02]  /*0b50*/  IMAD.MOV.U32 R12, RZ, RZ, R10 ;  /* 0x000000ffff0c7224 */ /* 0x000fe400078e000a */
[----:B------:R-:W-:-:S04]  /*0b60*/  IMAD.MOV.U32 R13, RZ, RZ, 0x0 ;  /* 0x00000000ff0d7424 */ /* 0x000fc800078e00ff */
[----:B0-----:R-:W-:Y:S05]  /*0b70*/  RET.REL.NODEC R12 `(_Z17simple_nms_kernelPKfS0_Phif) ;  /* 0xfffffff40c207950 */ /* 0x001fea0003c3ffff */
.L_x_17:
[----:B------:R-:W-:-:S00]  /*0b80*/  BRA `(.L_x_17) ;  /* 0xfffffffc00fc7947 */ /* 0x000fc0000383ffff */
[----:B------:R-:W-:-:S00]  /*0b90*/  NOP ;  /* 0x0000000000007918 */ /* 0x000fc00000000000 */
        /* <DEDUP_REMOVED lines=14> */
.L_x_33:


//--------------------- .text._Z16debug_iou_kernelPKfif --------------------------
	.section	.text._Z16debug_iou_kernelPKfif,"ax",@progbits
	.align	128
        .global         _Z16debug_iou_kernelPKfif
        .type           _Z16debug_iou_kernelPKfif,@function
        .size           _Z16debug_iou_kernelPKfif,(.L_x_34 - _Z16debug_iou_kernelPKfif)
        .other          _Z16debug_iou_kernelPKfif,@"STO_CUDA_ENTRY STV_DEFAULT"
_Z16debug_iou_kernelPKfif:
.text._Z16debug_iou_kernelPKfif:
[----:B------:R-:W0:Y:S01]  /*0000*/  LDC R1, c[0x0][0x37c] ;  /* 0x0000df00ff017b82 */ /* 0x000e220000000800 */
[----:B------:R-:W1:Y:S01]  /*0010*/  S2R R2, SR_CTAID.Y ;  /* 0x0000000000027919 */ /* 0x000e620000002600 */
[----:B------:R-:W2:Y:S01]  /*0020*/  LDCU UR6, c[0x0][0x388] ;  /* 0x00007100ff0677ac */ /* 0x000ea20008000800 */
[----:B0-----:R-:W-:Y:S01]  /*0030*/  VIADD R1, R1, 0xffffffe0 ;  /* 0xffffffe001017836 */ /* 0x001fe20000000000 */
[----:B------:R-:W1:Y:S01]  /*0040*/  S2R R3, SR_TID.Y ;  /* 0x0000000000037919 */ /* 0x000e620000002200 */
[----:B------:R-:W0:Y:S01]  /*0050*/  LDCU UR4, c[0x0][0x2f8] ;  /* 0x00005f00ff0477ac */ /* 0x000e220008000800 */
[----:B------:R-:W3:Y:S01]  /*0060*/  S2R R0, SR_CTAID.X ;  /* 0x0000000000007919 */ /* 0x000ee20000002500 */
[----:B------:R-:W4:Y:S01]  /*0070*/  LDCU UR5, c[0x0][0x2fc] ;  /* 0x00005f80ff0577ac */ /* 0x000f220008000800 */
[----:B------:R-:W3:Y:S01]  /*0080*/  S2R R5, SR_TID.X ;  /* 0x0000000000057919 */ /* 0x000ee20000002100 */
[----:B0-----:R-:W-:-:S05]  /*0090*/  IADD3 R6, P1, PT, R1, UR4, RZ ;  /* 0x0000000401067c10 */ /* 0x001fca000ff3e0ff */
[----:B----4-:R-:W-:Y:S02]  /*00a0*/  IMAD.X R7, RZ, RZ, UR5, P1 ;  /* 0x00000005ff077e24 */ /* 0x010fe400088e06ff */
[----:B-1----:R-:W-:Y:S02]  /*00b0*/  IMAD R2, R2, 0x20, R3 ;  /* 0x0000002002027824 */ /* 0x002fe400078e0203 */
[----:B---3--:R-:W-:-:S05]  /*00c0*/  IMAD R3, R0, 0x20, R5 ;  /* 0x0000002000037824 */ /* 0x008fca00078e0205 */
[----:B------:R-:W-:-:S04]  /*00d0*/  VIMNMX R0, PT, PT, R2, R3, !PT ;  /* 0x0000000302007248 */ /* 0x000fc80007fe0100 */
[----:B--2---:R-:W-:-:S04]  /*00e0*/  ISETP.GE.AND P0, PT, R0, UR6, PT ;  /* 0x0000000600007c0c */ /* 0x004fc8000bf06270 */
[----:B------:R-:W-:-:S13]  /*00f0*/  ISETP.GE.OR P0, PT, R3, R2, P0 ;  /* 0x000000020300720c */ /* 0x000fda0000706670 */
[----:B------:R-:W-:Y:S05]  /*0100*/  @P0 EXIT ;  /* 0x000000000000094d */ /* 0x000fea0003800000 */
[----:B------:R-:W0:Y:S01]  /*0110*/  LDC.64 R8, c[0x0][0x380] ;  /* 0x0000e000ff087b82 */ /* 0x000e220000000a00 */
[----:B------:R-:W1:Y:S01]  /*0120*/  LDCU.64 UR4, c[0x0][0x358] ;  /* 0x00006b00ff0477ac */ /* 0x000e620008000a00 */
[----:B------:R-:W-:Y:S02]  /*0130*/  IMAD.SHL.U32 R5, R2, 0x4, RZ ;  /* 0x0000000402057824 */ /* 0x000fe400078e00ff */
[----:B------:R-:W-:Y:S02]  /*0140*/  IMAD.SHL.U32 R11, R3, 0x4, RZ ;  /* 0x00000004030b7824 */ /* 0x000fe400078e00ff */
[----:B0-----:R-:W-:-:S04]  /*0150*/  IMAD.WIDE.U32 R4, R5, 0x4, R8 ;  /* 0x0000000405047825 */ /* 0x001fc800078e0008 */
[----:B------:R-:W-:Y:S01]  /*0160*/  IMAD.WIDE R8, R11, 0x4, R8 ;  /* 0x000000040b087825 */ /* 0x000fe200078e0208 */
[----:B-1----:R-:W2:Y:S04]  /*0170*/  LDG.E R0, desc[UR4][R4.64] ;  /* 0x0000000404007981 */ /* 0x002ea8000c1e1900 */
[----:B------:R-:W3:Y:S04]  /*0180*/  LDG.E R11, desc[UR4][R4.64+0x8] ;  /* 0x00000804040b7981 */ /* 0x000ee8000c1e1900 */
[----:B------:R-:W4:Y:S04]  /*0190*/  LDG.E R10, desc[UR4][R4.64+0x4] ;  /* 0x00000404040a7981 */ /* 0x000f28000c1e1900 */
[----:B------:R-:W5:Y:S04]  /*01a0*/  LDG.E R13, desc[UR4][R4.64+0xc] ;  /* 0x00000c04040d7981 */ /* 0x000f68000c1e1900 */
[----:B------:R-:W2:Y:S04]  /*01b0*/  LDG.E R15, desc[UR4][R8.64] ;  /* 0x00000004080f7981 */ /* 0x000ea8000c1e1900 */
[----:B------:R-:W3:Y:S04]  /*01c0*/  LDG.E R12, desc[UR4][R8.64+0x8] ;  /* 0x00000804080c7981 */ /* 0x000ee8000c1e1900 */
[----:B------:R-:W4:Y:S04]  /*01d0*/  LDG.E R17, desc[UR4][R8.64+0x4] ;  /* 0x0000040408117981 */ /* 0x000f28000c1e1900 */
[----:B------:R-:W5:Y:S01]  /*01e0*/  LDG.E R14, desc[UR4][R8.64+0xc] ;  /* 0x00000c04080e7981 */ /* 0x000f62000c1e1900 */
[----:B------:R-:W-:Y:S01]  /*01f0*/  BSSY.RECONVERGENT B0, `(.L_x_18) ;  /* 0x000001e000007945 */ /* 0x000fe20003800200 */
[----:B--2---:R-:W-:-:S02]  /*0200*/  FMNMX R16, R0, R15, !PT ;  /* 0x0000000f00107209 */ /* 0x004fc40007800000 */
[----:B---3--:R-:W-:Y:S01]  /*0210*/  FMNMX R19, R11, R12, PT ;  /* 0x0000000c0b137209 */ /* 0x008fe20003800000 */
[----:B------:R-:W-:Y:S01]  /*0220*/  FADD R12, -R15, R12 ;  /* 0x0000000c0f0c7221 */ /* 0x000fe20000000100 */
[----:B------:R-:W-:Y:S01]  /*0230*/  FADD R11, -R0, R11 ;  /* 0x0000000b000b7221 */ /* 0x000fe20000000100 */
[----:B----4-:R-:W-:Y:S02]  /*0240*/  FMNMX R18, R10, R17, !PT ;  /* 0x000000110a127209 */ /* 0x010fe40007800000 */
[----:B------:R-:W-:Y:S01]  /*0250*/  FADD R20, -R16, R19 ;  /* 0x0000001310147221 */ /* 0x000fe20000000100 */
[----:B------:R-:W-:Y:S01]  /*0260*/  FSETP.GT.AND P0, PT, R19, R16, PT ;  /* 0x000000101300720b */ /* 0x000fe20003f04000 */
[----:B-----5:R-:W-:Y:S01]  /*0270*/  FADD R10, -R10, R13 ;  /* 0x0000000d0a0a7221 */ /* 0x020fe20000000100 */
[----:B------:R-:W-:Y:S01]  /*0280*/  FMNMX R21, R13, R14, PT ;  /* 0x0000000e0d157209 */ /* 0x000fe20003800000 */
[----:B------:R-:W-:-:S03]  /*0290*/  FADD R17, -R17, R14 ;  /* 0x0000000e11117221 */ /* 0x000fc60000000100 */
[----:B------:R-:W-:Y:S01]  /*02a0*/  FSETP.GT.AND P1, PT, R21, R18, PT ;  /* 0x000000121500720b */ /* 0x000fe20003f24000 */
[----:B------:R-:W-:Y:S01]  /*02b0*/  FADD R23, -R18, R21 ;  /* 0x0000001512177221 */ /* 0x000fe20000000100 */
[----:B------:R-:W-:-:S03]  /*02c0*/  FMUL R12, R12, R17 ;  /* 0x000000110c0c7220 */ /* 0x000fc60000400000 */
[----:B------:R-:W-:Y:S01]  /*02d0*/  FMUL R20, R20, R23 ;  /* 0x0000001714147220 */ /* 0x000fe20000400000 */
[----:B------:R-:W-:-:S04]  /*02e0*/  FFMA R11, R11, R10, R12 ;  /* 0x0000000a0b0b7223 */ /* 0x000fc8000000000c */
[----:B------:R-:W-:-:S04]  /*02f0*/  FSEL R0, R20, RZ, P1 ;  /* 0x000000ff14007208 */ /* 0x000fc80000800000 */
[----:B------:R-:W-:-:S05]  /*0300*/  FSEL R0, R0, RZ, P0 ;  /* 0x000000ff00007208 */ /* 0x000fca0000000000 */
        /* <DEDUP_REMOVED lines=10> */
[----:B------:R-:W-:Y:S05]  /*03b0*/  CALL.REL.NOINC `($__internal_1_$__cuda_sm3x_div_rn_noftz_f32_slowpath) ;  /* 0x0000000000607944 */ /* 0x000fea0003c00000 */
[----:B------:R-:W-:-:S07]  /*03c0*/  IMAD.MOV.U32 R10, RZ, RZ, R0 ;  /* 0x000000ffff0a7224 */ /* 0x000fce00078e0000 */
.L_x_19:
[----:B------:R-:W-:Y:S05]  /*03d0*/  BSYNC.RECONVERGENT B0 ;  /* 0x0000000000007941 */ /* 0x000fea0003800200 */
.L_x_18:
[----:B------:R-:W-:-:S13]  /*03e0*/  FSETP.GT.AND P0, PT, R10, RZ, PT ;  /* 0x000000ff0a00720b */ /* 0x000fda0003f04000 */
[----:B------:R-:W-:Y:S05]  /*03f0*/  @!P0 EXIT ;  /* 0x000000000000894d */ /* 0x000fea0003800000 */
[----:B------:R-:W0:Y:S01]  /*0400*/  LDCU UR4, c[0x0][0x38c] ;  /* 0x00007180ff0477ac */ /* 0x000e220008000800 */
[----:B------:R-:W1:Y:S01]  /*0410*/  LDC.64 R4, c[0x4][RZ] ;  /* 0x01000000ff047b82 */ /* 0x000e620000000a00 */
[----:B------:R-:W-:Y:S01]  /*0420*/  MOV R0, 0x18 ;  /* 0x0000001800007802 */ /* 0x000fe20000000f00 */
[----:B------:R-:W-:Y:S06]  /*0430*/  STL.64 [R1], R2 ;  /* 0x0000000201007387 */ /* 0x000fec0000100a00 */
[----:B------:R2:W3:Y:S01]  /*0440*/  LDC.64 R12, c[0x4][R0] ;  /* 0x01000000000c7b82 */ /* 0x0004e20000000a00 */
[----:B0-----:R-:W-:Y:S01]  /*0450*/  FSETP.GE.AND P0, PT, R10, UR4, PT ;  /* 0x000000040a007c0b */ /* 0x001fe2000bf06000 */
[----:B------:R-:W-:Y:S01]  /*0460*/  F2F.F64.F32 R8, UR4 ;  /* 0x0000000400087d10 */ /* 0x000fe20008201800 */
[----:B------:R-:W0:Y:S07]  /*0470*/  LDCU.64 UR4, c[0x4][0x10] ;  /* 0x01000200ff0477ac */ /* 0x000e2e0008000a00 */
[----:B------:R-:W4:Y:S04]  /*0480*/  F2F.F64.F32 R10, R10 ;  /* 0x0000000a000a7310 */ /* 0x000f280000201800 */
[----:B-1----:R-:W1:Y:S08]  /*0490*/  @!P0 LDC R4, c[0x4][0x8] ;  /* 0x01000200ff048b82 */ /* 0x002e700000000800 */
[----:B------:R-:W5:Y:S01]  /*04a0*/  @!P0 LDC R5, c[0x4][0xc] ;  /* 0x01000300ff058b82 */ /* 0x000f620000000800 */
[----:B----4-:R1:W-:Y:S02]  /*04b0*/  STL.64 [R1+0x8], R10 ;  /* 0x0000080a01007387 */ /* 0x0103e40000100a00 */
[----:B-1----:R-:W-:-:S02]  /*04c0*/  IMAD.MOV.U32 R10, RZ, RZ, R4 ;  /* 0x000000ffff0a7224 */ /* 0x002fc400078e0004 */
[----:B0-----:R-:W-:Y:S02]  /*04d0*/  IMAD.U32 R4, RZ, RZ, UR4 ;  /* 0x00000004ff047e24 */ /* 0x001fe4000f8e00ff */
[----:B-----5:R-:W-:Y:S02]  /*04e0*/  IMAD.MOV.U32 R11, RZ, RZ, R5 ;  /* 0x000000ffff0b7224 */ /* 0x020fe400078e0005 */
[----:B------:R-:W-:-:S03]  /*04f0*/  IMAD.U32 R5, RZ, RZ, UR5 ;  /* 0x00000005ff057e24 */ /* 0x000fc6000f8e00ff */
[----:B---3--:R2:W-:Y:S04]  /*0500*/  STL.128 [R1+0x10], R8 ;  /* 0x0000100801007387 */ /* 0x0085e80000100c00 */
[----:B------:R-:W-:-:S07]  /*0510*/  LEPC R20, `(.L_x_20) ;  /* 0x000000001014794e */ /* 0x000fce0000000000 */
[----:B--2---:R-:W-:Y:S05]  /*0520*/  CALL.ABS.NOINC R12 ;  /* 0x000000000c007343 */ /* 0x004fea0003c00000 */
.L_x_20:
[----:B------:R-:W-:Y:S05]  /*0530*/  EXIT ;  /* 0x000000000000794d */ /* 0x000fea0003800000 */
        .weak           $__internal_1_$__cuda_sm3x_div_rn_noftz_f32_slowpath
        .type           $__internal_1_$__cuda_sm3x_div_rn_noftz_f32_slowpath,@function
        .size           $__internal_1_$__cuda_sm3x_div_rn_noftz_f32_slowpath,(.L_x_34 - $__internal_1_$__cuda_sm3x_div_rn_noftz_f32_slowpath)
$__internal_1_$__cuda_sm3x_div_rn_noftz_f32_slowpath:
[--C-:B------:R-:W-:Y:S01]  /*0540*/  SHF.R.U32.HI R9, RZ, 0x17, R5.reuse ;  /* 0x00000017ff097819 */ /* 0x100fe20000011605 */
[----:B------:R-:W-:Y:S01]  /*0550*/  BSSY.RECONVERGENT B1, `(.L_x_21) ;  /* 0x0000064000017945 */ /* 0x000fe20003800200 */
[--C-:B------:R-:W-:Y:S01]  /*0560*/  SHF.R.U32.HI R8, RZ, 0x17, R0.reuse ;  /* 0x00000017ff087819 */ /* 0x100fe20000011600 */
[----:B------:R-:W-:Y:S01]  /*0570*/  IMAD.MOV.U32 R11, RZ, RZ, R0 ;  /* 0x000000ffff0b7224 */ /* 0x000fe200078e0000 */
[----:B------:R-:W-:Y:S01]  /*0580*/  LOP3.LUT R9, R9, 0xff, RZ, 0xc0, !PT ;  /* 0x000000ff09097812 */ /* 0x000fe200078ec0ff */
[----:B------:R-:W-:Y:S01]  /*0590*/  IMAD.MOV.U32 R12, RZ, RZ, R5 ;  /* 0x000000ffff0c7224 */ /* 0x000fe200078e0005 */
[----:B------:R-:W-:-:S03]  /*05a0*/  LOP3.LUT R10, R8, 0xff, RZ, 0xc0, !PT ;  /* 0x000000ff080a7812 */ /* 0x000fc600078ec0ff */
[----:B------:R-:W-:Y:S02]  /*05b0*/  VIADD R14, R9, 0xffffffff ;  /* 0xffffffff090e7836 */ /* 0x000fe40000000000 */
[----:B------:R-:W-:-:S03]  /*05c0*/  VIADD R13, R10, 0xffffffff ;  /* 0xffffffff0a0d7836 */ /* 0x000fc60000000000 */
[----:B------:R-:W-:-:S04]  /*05d0*/  ISETP.GT.U32.AND P0, PT, R14, 0xfd, PT ;  /* 0x000000fd0e00780c */ /* 0x000fc80003f04070 */
[----:B------:R-:W-:-:S13]  /*05e0*/  ISETP.GT.U32.OR P0, PT, R13, 0xfd, P0 ;  /* 0x000000fd0d00780c */ /* 0x000fda0000704470 */
[----:B------:R-:W-:Y:S01]  /*05f0*/  @!P0 IMAD.MOV.U32 R8, RZ, RZ, RZ ;  /* 0x000000ffff088224 */ /* 0x000fe200078e00ff */
[----:B------:R-:W-:Y:S06]  /*0600*/  @!P0 BRA `(.L_x_22) ;  /* 0x00000000005c8947 */ /* 0x000fec0003800000 */
[----:B------:R-:W-:Y:S02]  /*0610*/  FSETP.GTU.FTZ.AND P0, PT, |R0|, +INF , PT ;  /* 0x7f8000000000780b */ /* 0x000fe40003f1c200 */
        /* <DEDUP_REMOVED lines=22> */
.L_x_22:
        /* <DEDUP_REMOVED lines=30> */
[C---:B------:R-:W-:Y:S02]  /*0960*/  VIADD R10, R13.reuse, 0x20 ;  /* 0x000000200d0a7836 */ /* 0x040fe40000000000 */
[CCC-:B------:R-:W-:Y:S01]  /*0970*/  FFMA.RM R8, R14.reuse, R12.reuse, R11.reuse ;  /* 0x0000000c0e087223 */ /* 0x1c0fe2000000400b */
[----:B------:R-:W-:Y:S02]  /*0980*/  ISETP.NE.AND P2, PT, R13, RZ, PT ;  /* 0x000000ff0d00720c */ /* 0x000fe40003f45270 */
[----:B------:R-:W-:Y:S01]  /*0990*/  LOP3.LUT R9, R5, 0x7fffff, RZ, 0xc0, !PT ;  /* 0x007fffff05097812 */ /* 0x000fe200078ec0ff */
[----:B------:R-:W-:Y:S01]  /*09a0*/  FFMA.RP R5, R14, R12, R11 ;  /* 0x0000000c0e057223 */ /* 0x000fe2000000800b */
[----:B------:R-:W-:Y:S01]  /*09b0*/  IMAD.MOV R11, RZ, RZ, -R13 ;  /* 0x000000ffff0b7224 */ /* 0x000fe200078e0a0d */
[----:B------:R-:W-:Y:S02]  /*09c0*/  ISETP.NE.AND P1, PT, R13, RZ, PT ;  /* 0x000000ff0d00720c */ /* 0x000fe40003f25270 */
[----:B------:R-:W-:-:S02]  /*09d0*/  LOP3.LUT R9, R9, 0x800000, RZ, 0xfc, !PT ;  /* 0x0080000009097812 */ /* 0x000fc400078efcff */
[----:B------:R-:W-:Y:S02]  /*09e0*/  FSETP.NEU.FTZ.AND P0, PT, R5, R8, PT ;  /* 0x000000080500720b */ /* 0x000fe40003f1d000 */
[----:B------:R-:W-:Y:S02]  /*09f0*/  SHF.L.U32 R10, R9, R10, RZ ;  /* 0x0000000a090a7219 */ /* 0x000fe400000006ff */
[----:B------:R-:W-:Y:S02]  /*0a00*/  SEL R8, R11, RZ, P2 ;  /* 0x000000ff0b087207 */ /* 0x000fe40001000000 */
[----:B------:R-:W-:Y:S02]  /*0a10*/  ISETP.NE.AND P1, PT, R10, RZ, P1 ;  /* 0x000000ff0a00720c */ /* 0x000fe40000f25270 */
[----:B------:R-:W-:Y:S02]  /*0a20*/  SHF.R.U32.HI R8, RZ, R8, R9 ;  /* 0x00000008ff087219 */ /* 0x000fe40000011609 */
[----:B------:R-:W-:-:S02]  /*0a30*/  PLOP3.LUT P0, PT, P0, P1, PT, 0xf8, 0x8f ;  /* 0x00000000008f781c */ /* 0x000fc40000703f70 */
[----:B------:R-:W-:Y:S02]  /*0a40*/  SHF.R.U32.HI R10, RZ, 0x1, R8 ;  /* 0x00000001ff0a7819 */ /* 0x000fe40000011608 */
[----:B------:R-:W-:-:S04]  /*0a50*/  SEL R5, RZ, 0x1, !P0 ;  /* 0x00000001ff057807 */ /* 0x000fc80004000000 */
[----:B------:R-:W-:-:S04]  /*0a60*/  LOP3.LUT R5, R5, 0x1, R10, 0xf8, !PT ;  /* 0x0000000105057812 */ /* 0x000fc800078ef80a */
[----:B------:R-:W-:-:S05]  /*0a70*/  LOP3.LUT R5, R5, R8, RZ, 0xc0, !PT ;  /* 0x0000000805057212 */ /* 0x000fca00078ec0ff */
[----:B------:R-:W-:-:S05]  /*0a80*/  IMAD.IADD R5, R10, 0x1, R5 ;  /* 0x000000010a057824 */ /* 0x000fca00078e0205 */
[----:B------:R-:W-:Y:S01]  /*0a90*/  LOP3.LUT R0, R5, R0, RZ, 0xfc, !PT ;  /* 0x0000000005007212 */ /* 0x000fe200078efcff */
[----:B------:R-:W-:Y:S06]  /*0aa0*/  BRA `(.L_x_30) ;  /* 0x0000000000107947 */ /* 0x000fec0003800000 */
.L_x_29:
[----:B------:R-:W-:-:S04]  /*0ab0*/  LOP3.LUT R0, R0, 0x80000000, RZ, 0xc0, !PT ;  /* 0x8000000000007812 */ /* 0x000fc800078ec0ff */
[----:B------:R-:W-:Y:S01]  /*0ac0*/  LOP3.LUT R0, R0, 0x7f800000, RZ, 0xfc, !PT ;  /* 0x7f80000000007812 */ /* 0x000fe200078efcff */
[----:B------:R-:W-:Y:S06]  /*0ad0*/  BRA `(.L_x_30) ;  /* 0x0000000000047947 */ /* 0x000fec0003800000 */
.L_x_28:
[----:B------:R-:W-:-:S07]  /*0ae0*/  IMAD R0, R9, 0x800000, R0 ;  /* 0x0080000009007824 */ /* 0x000fce00078e0200 */
.L_x_30:
[----:B------:R-:W-:Y:S05]  /*0af0*/  BSYNC.RECONVERGENT B2 ;  /* 0x0000000000027941 */ /* 0x000fea0003800200 */
.L_x_27:
[----:B------:R-:W-:Y:S05]  /*0b00*/  BRA `(.L_x_31) ;  /* 0x0000000000207947 */ /* 0x000fea0003800000 */
.L_x_26:
[----:B------:R-:W-:-:S04]  /*0b10*/  LOP3.LUT R0, R12, 0x80000000, R11, 0x48, !PT ;  /* 0x800000000c007812 */ /* 0x000fc800078e480b */
[----:B------:R-:W-:Y:S01]  /*0b20*/  LOP3.LUT R0, R0, 0x7f800000, RZ, 0xfc, !PT ;  /* 0x7f80000000007812 */ /* 0x000fe200078efcff */
[----:B------:R-:W-:Y:S06]  /*0b30*/  BRA `(.L_x_31) ;  /* 0x0000000000147947 */ /* 0x000fec0003800000 */
.L_x_25:
[----:B------:R-:W-:Y:S01]  /*0b40*/  LOP3.LUT R0, R12, 0x80000000, R11, 0x48, !PT ;  /* 0x800000000c007812 */ /* 0x000fe200078e480b */
[----:B------:R-:W-:Y:S06]  /*0b50*/  BRA `(.L_x_31) ;  /* 0x00000000000c7947 */ /* 0x000fec0003800000 */
.L_x_24:
[----:B------:R-:W0:Y:S01]  /*0b60*/  MUFU.RSQ R0, -QNAN ;  /* 0xffc0000000007908 */ /* 0x000e220000001400 */
[----:B------:R-:W-:Y:S05]  /*0b70*/  BRA `(.L_x_31) ;  /* 0x0000000000047947 */ /* 0x000fea0003800000 */
.L_x_23:
[----:B------:R-:W-:-:S07]  /*0b80*/  FADD.FTZ R0, R0, R5 ;  /* 0x0000000500007221 */ /* 0x000fce0000010000 */
.L_x_31:
[----:B------:R-:W-:Y:S05]  /*0b90*/  BSYNC.RECONVERGENT B1 ;  /* 0x0000000000017941 */ /* 0x000fea0003800200 */
.L_x_21:
[----:B------:R-:W-:-:S04]  /*0ba0*/  IMAD.MOV.U32 R5, RZ, RZ, 0x0 ;  /* 0x00000000ff057424 */ /* 0x000fc800078e00ff */
[----:B0-----:R-:W-:Y:S05]  /*0bb0*/  RET.REL.NODEC R4 `(_Z16debug_iou_kernelPKfif) ;  /* 0xfffffff404107950 */ /* 0x001fea0003c3ffff */
.L_x_32:
        /* <DEDUP_REMOVED lines=12> */
.L_x_34:


//--------------------- .nv.global.init           --------------------------
	.section	.nv.global.init,"aw",@progbits
.nv.global.init:
	.type		$str$1,@object
	.size		$str$1,($str - $str$1)
$str$1:
        /*0000*/ 	.byte	0x4e, 0x4f, 0x00
	.type		$str,@object
	.size		$str,($str$2 - $str)
$str:
        /*0003*/ 	.byte	0x59, 0x45, 0x53, 0x00
	.type		$str$2,@object
	.size		$str$2,(.L_2 - $str$2)
$str$2:
        /*0007*/ 	.byte	0x42, 0x6f, 0x78, 0x20, 0x25, 0x64, 0x20, 0x76, 0x73, 0x20, 0x42, 0x6f, 0x78, 0x20, 0x25, 0x64
        /*0017*/ 	.byte	0x3a, 0x20, 0x49, 0x6f, 0x55, 0x20, 0x3d, 0x20, 0x25, 0x2e, 0x34, 0x66, 0x2c, 0x20, 0x74, 0x68
        /*0027*/ 	.byte	0x72, 0x65, 0x73, 0x68, 0x6f, 0x6c, 0x64, 0x20, 0x3d, 0x20, 0x25, 0x2e, 0x34, 0x66, 0x2c, 0x20
        /*0037*/ 	.byte	0x73, 0x75, 0x70, 0x70, 0x72, 0x65, 0x73, 0x73, 0x20, 0x3d, 0x20, 0x25, 0x73, 0x0a, 0x00
.L_2:


//--------------------- .nv.shared.reserved.0     --------------------------
	.section	.nv.shared.reserved.0,"aw",@nobits
	.weak		__nv_reservedSMEM_offset_0_alias
	.size		__nv_reservedSMEM_offset_0_alias, 0, 64
	.other		__nv_reservedSMEM_offset_0_alias,@"STO_CUDA_RESERVED_SHARED STV_DEFAULT"
__nv_reservedSMEM_offset_0_alias:
	.zero		0
	.zero		64


//--------------------- .nv.constant0._Z17simple_nms_kernelPKfS0_Phif --------------------------
	.section	.nv.constant0._Z17simple_nms_kernelPKfS0_Phif,"a",@progbits
	.sectionflags	@""
	.align	4
.nv.constant0._Z17simple_nms_kernelPKfS0_Phif:
	.zero		928


//--------------------- .nv.constant0._Z16debug_iou_kernelPKfif --------------------------
	.section	.nv.constant0._Z16debug_iou_kernelPKfif,"a",@progbits
	.sectionflags	@""
	.align	4
.nv.constant0._Z16debug_iou_kernelPKfif:
	.zero		912


//--------------------- SYMBOLS --------------------------

	.type		.nv.reservedSmem.offset0,@object
	.size		.nv.reservedSmem.offset0,0x4
	.type		vprintf,@function
